//
// Generated by NVIDIA NVVM Compiler
//
// Compiler Build ID: CL-36424714
// Cuda compilation tools, release 13.0, V13.0.88
// Based on NVVM 20.0.0
//

.version 9.0
.target sm_100
.address_size 64

	// .globl	_Z12matmulKernelPfS_S_iii

.visible .entry _Z12matmulKernelPfS_S_iii(
	.param .u64 .ptr .align 1 _Z12matmulKernelPfS_S_iii_param_0,
	.param .u64 .ptr .align 1 _Z12matmulKernelPfS_S_iii_param_1,
	.param .u64 .ptr .align 1 _Z12matmulKernelPfS_S_iii_param_2,
	.param .u32 _Z12matmulKernelPfS_S_iii_param_3,
	.param .u32 _Z12matmulKernelPfS_S_iii_param_4,
	.param .u32 _Z12matmulKernelPfS_S_iii_param_5
)
{
	.reg .pred 	%p<13>;
	.reg .b32 	%r<41>;
	.reg .b32 	%f<68>;
	.reg .b64 	%rd<53>;

	ld.param.u64 	%rd7, [_Z12matmulKernelPfS_S_iii_param_0];
	ld.param.u64 	%rd8, [_Z12matmulKernelPfS_S_iii_param_1];
	ld.param.u64 	%rd6, [_Z12matmulKernelPfS_S_iii_param_2];
	ld.param.u32 	%r20, [_Z12matmulKernelPfS_S_iii_param_3];
	ld.param.u32 	%r18, [_Z12matmulKernelPfS_S_iii_param_4];
	ld.param.u32 	%r19, [_Z12matmulKernelPfS_S_iii_param_5];
	cvta.to.global.u64 	%rd1, %rd8;
	cvta.to.global.u64 	%rd2, %rd7;
	mov.u32 	%r21, %ctaid.y;
	mov.u32 	%r22, %ntid.y;
	mov.u32 	%r23, %tid.y;
	mad.lo.s32 	%r1, %r21, %r22, %r23;
	mov.u32 	%r24, %ctaid.x;
	mov.u32 	%r25, %ntid.x;
	mov.u32 	%r26, %tid.x;
	mad.lo.s32 	%r2, %r24, %r25, %r26;
	setp.ge.s32 	%p1, %r1, %r20;
	setp.ge.s32 	%p2, %r2, %r18;
	or.pred  	%p3, %p1, %p2;
	@%p3 bra 	$L__BB0_14;
	setp.lt.s32 	%p4, %r19, 1;
	mov.f32 	%f67, 0f00000000;
	@%p4 bra 	$L__BB0_13;
	mul.lo.s32 	%r3, %r19, %r1;
	and.b32  	%r4, %r19, 7;
	setp.lt.u32 	%p5, %r19, 8;
	mov.f32 	%f67, 0f00000000;
	mov.b32 	%r39, 0;
	@%p5 bra 	$L__BB0_5;
	and.b32  	%r39, %r19, 2147483640;
	neg.s32 	%r37, %r39;
	shl.b32 	%r7, %r18, 3;
	mul.wide.u32 	%rd9, %r3, 4;
	add.s64 	%rd10, %rd9, %rd2;
	add.s64 	%rd52, %rd10, 16;
	mov.f32 	%f67, 0f00000000;
	mul.wide.s32 	%rd13, %r18, 4;
	mov.u32 	%r36, %r2;
$L__BB0_4:
	.pragma "nounroll";
	ld.global.f32 	%f17, [%rd52+-16];
	mul.wide.s32 	%rd11, %r36, 4;
	add.s64 	%rd12, %rd1, %rd11;
	ld.global.f32 	%f18, [%rd12];
	fma.rn.f32 	%f19, %f17, %f18, %f67;
	ld.global.f32 	%f20, [%rd52+-12];
	add.s64 	%rd14, %rd12, %rd13;
	ld.global.f32 	%f21, [%rd14];
	fma.rn.f32 	%f22, %f20, %f21, %f19;
	ld.global.f32 	%f23, [%rd52+-8];
	add.s64 	%rd15, %rd14, %rd13;
	ld.global.f32 	%f24, [%rd15];
	fma.rn.f32 	%f25, %f23, %f24, %f22;
	ld.global.f32 	%f26, [%rd52+-4];
	add.s64 	%rd16, %rd15, %rd13;
	ld.global.f32 	%f27, [%rd16];
	fma.rn.f32 	%f28, %f26, %f27, %f25;
	ld.global.f32 	%f29, [%rd52];
	add.s64 	%rd17, %rd16, %rd13;
	ld.global.f32 	%f30, [%rd17];
	fma.rn.f32 	%f31, %f29, %f30, %f28;
	ld.global.f32 	%f32, [%rd52+4];
	add.s64 	%rd18, %rd17, %rd13;
	ld.global.f32 	%f33, [%rd18];
	fma.rn.f32 	%f34, %f32, %f33, %f31;
	ld.global.f32 	%f35, [%rd52+8];
	add.s64 	%rd19, %rd18, %rd13;
	ld.global.f32 	%f36, [%rd19];
	fma.rn.f32 	%f37, %f35, %f36, %f34;
	ld.global.f32 	%f38, [%rd52+12];
	add.s64 	%rd20, %rd19, %rd13;
	ld.global.f32 	%f39, [%rd20];
	fma.rn.f32 	%f67, %f38, %f39, %f37;
	add.s32 	%r37, %r37, 8;
	add.s32 	%r36, %r36, %r7;
	add.s64 	%rd52, %rd52, 32;
	setp.ne.s32 	%p6, %r37, 0;
	@%p6 bra 	$L__BB0_4;
$L__BB0_5:
	setp.eq.s32 	%p7, %r4, 0;
	@%p7 bra 	$L__BB0_13;
	and.b32  	%r13, %r19, 3;
	setp.lt.u32 	%p8, %r4, 4;
	@%p8 bra 	$L__BB0_8;
	add.s32 	%r28, %r39, %r3;
	mul.wide.u32 	%rd21, %r28, 4;
	add.s64 	%rd22, %rd2, %rd21;
	ld.global.f32 	%f41, [%rd22];
	mad.lo.s32 	%r29, %r39, %r18, %r2;
	mul.wide.s32 	%rd23, %r29, 4;
	add.s64 	%rd24, %rd1, %rd23;
	ld.global.f32 	%f42, [%rd24];
	fma.rn.f32 	%f43, %f41, %f42, %f67;
	cvt.u64.u32 	%rd25, %r3;
	cvt.u64.u32 	%rd26, %r39;
	add.s64 	%rd27, %rd26, %rd25;
	shl.b64 	%rd28, %rd27, 2;
	add.s64 	%rd29, %rd2, %rd28;
	ld.global.f32 	%f44, [%rd29+4];
	mul.wide.s32 	%rd30, %r18, 4;
	add.s64 	%rd31, %rd24, %rd30;
	ld.global.f32 	%f45, [%rd31];
	fma.rn.f32 	%f46, %f44, %f45, %f43;
	ld.global.f32 	%f47, [%rd29+8];
	add.s64 	%rd32, %rd31, %rd30;
	ld.global.f32 	%f48, [%rd32];
	fma.rn.f32 	%f49, %f47, %f48, %f46;
	ld.global.f32 	%f50, [%rd29+12];
	add.s64 	%rd33, %rd32, %rd30;
	ld.global.f32 	%f51, [%rd33];
	fma.rn.f32 	%f67, %f50, %f51, %f49;
	add.s32 	%r39, %r39, 4;
$L__BB0_8:
	setp.eq.s32 	%p9, %r13, 0;
	@%p9 bra 	$L__BB0_13;
	setp.eq.s32 	%p10, %r13, 1;
	@%p10 bra 	$L__BB0_11;
	add.s32 	%r30, %r39, %r3;
	mul.wide.u32 	%rd34, %r30, 4;
	add.s64 	%rd35, %rd2, %rd34;
	ld.global.f32 	%f53, [%rd35];
	mad.lo.s32 	%r31, %r39, %r18, %r2;
	mul.wide.s32 	%rd36, %r31, 4;
	add.s64 	%rd37, %rd1, %rd36;
	ld.global.f32 	%f54, [%rd37];
	fma.rn.f32 	%f55, %f53, %f54, %f67;
	cvt.u64.u32 	%rd38, %r3;
	cvt.u64.u32 	%rd39, %r39;
	add.s64 	%rd40, %rd39, %rd38;
	shl.b64 	%rd41, %rd40, 2;
	add.s64 	%rd42, %rd2, %rd41;
	ld.global.f32 	%f56, [%rd42+4];
	mul.wide.s32 	%rd43, %r18, 4;
	add.s64 	%rd44, %rd37, %rd43;
	ld.global.f32 	%f57, [%rd44];
	fma.rn.f32 	%f67, %f56, %f57, %f55;
	add.s32 	%r39, %r39, 2;
$L__BB0_11:
	and.b32  	%r32, %r19, 1;
	setp.eq.b32 	%p11, %r32, 1;
	not.pred 	%p12, %p11;
	@%p12 bra 	$L__BB0_13;
	add.s32 	%r33, %r39, %r3;
	mul.wide.u32 	%rd45, %r33, 4;
	add.s64 	%rd46, %rd2, %rd45;
	ld.global.f32 	%f58, [%rd46];
	mad.lo.s32 	%r34, %r39, %r18, %r2;
	mul.wide.s32 	%rd47, %r34, 4;
	add.s64 	%rd48, %rd1, %rd47;
	ld.global.f32 	%f59, [%rd48];
	fma.rn.f32 	%f67, %f58, %f59, %f67;
$L__BB0_13:
	mad.lo.s32 	%r35, %r18, %r1, %r2;
	cvta.to.global.u64 	%rd49, %rd6;
	mul.wide.s32 	%rd50, %r35, 4;
	add.s64 	%rd51, %rd49, %rd50;
	st.global.f32 	[%rd51], %f67;
$L__BB0_14:
	ret;

}


// ===== COMPILED SASS (sm_100) =====

	.target	sm_100

	.elftype	@"ET_EXEC"


//--------------------- .note.nv.tkinfo           --------------------------
	.section	.note.nv.tkinfo,"",@"SHT_NOTE"
	.sectionflags	@"SHF_NOTE_NV_TKINFO"
	.tkinfo
        /*0018*/ 	.word	0x00000002
        /*0030*/ 	.string	""
        /*0030*/ 	.string	"ptxas"
        /*0030*/ 	.string	"Cuda compilation tools, release 13.0, V13.0.88"
        /*0030*/ 	.string	"Build cuda_13.0.r13.0/compiler.36424714_0"
        /*0030*/ 	.string	"-arch sm_100 -m 64 "



//--------------------- .note.nv.cuinfo           --------------------------
	.section	.note.nv.cuinfo,"",@"SHT_NOTE"
	.sectionflags	@"SHF_NOTE_NV_CUINFO"
        /*0018*/ 	.short	0x0002
        /*001a*/ 	.short	0x0064
        /*001c*/ 	.short	0x0082
	.zero		2


//--------------------- .nv.info                  --------------------------
	.section	.nv.info,"",@"SHT_CUDA_INFO"
	.align	4


	//----- nvinfo : EIATTR_REGCOUNT
	.align		4
        /*0000*/ 	.byte	0x04, 0x2f
        /*0002*/ 	.short	(.L_1 - .L_0)
	.align		4
.L_0:
        /*0004*/ 	.word	index@(_Z12matmulKernelPfS_S_iii)
        /*0008*/ 	.word	0x00000020


	//----- nvinfo : EIATTR_FRAME_SIZE
	.align		4
.L_1:
        /*000c*/ 	.byte	0x04, 0x11
        /*000e*/ 	.short	(.L_3 - .L_2)
	.align		4
.L_2:
        /*0010*/ 	.word	index@(_Z12matmulKernelPfS_S_iii)
        /*0014*/ 	.word	0x00000000


	//----- nvinfo : EIATTR_MIN_STACK_SIZE
	.align		4
.L_3:
        /*0018*/ 	.byte	0x04, 0x12
        /*001a*/ 	.short	(.L_5 - .L_4)
	.align		4
.L_4:
        /*001c*/ 	.word	index@(_Z12matmulKernelPfS_S_iii)
        /*0020*/ 	.word	0x00000000
.L_5:


//--------------------- .nv.compat                --------------------------
	.section	.nv.compat,"",@"SHT_CUDA_COMPAT_INFO"
	.align	4
        /*0000*/ 	.byte	0x02, 0x09, 0x00, 0x00, 0x02, 0x02, 0x01, 0x00, 0x02, 0x05, 0x05, 0x00, 0x03, 0x07, 0x01, 0x01
        /*0010*/ 	.byte	0x02, 0x03, 0x00, 0x00, 0x02, 0x06, 0x01, 0x00, 0x04, 0x0b, 0x08, 0x00, 0x09, 0x00, 0x00, 0x00
        /*0020*/ 	.byte	0x00, 0x00, 0x00, 0x00


//--------------------- .nv.info._Z12matmulKernelPfS_S_iii --------------------------
	.section	.nv.info._Z12matmulKernelPfS_S_iii,"",@"SHT_CUDA_INFO"
	.sectionflags	@""
	.align	4


	//----- nvinfo : EIATTR_CUDA_API_VERSION
	.align		4
        /*0000*/ 	.byte	0x04, 0x37
        /*0002*/ 	.short	(.L_7 - .L_6)
.L_6:
        /*0004*/ 	.word	0x00000082


	//----- nvinfo : EIATTR_KPARAM_INFO
	.align		4
.L_7:
        /*0008*/ 	.byte	0x04, 0x17
        /*000a*/ 	.short	(.L_9 - .L_8)
.L_8:
        /*000c*/ 	.word	0x00000000
        /*0010*/ 	.short	0x0005
        /*0012*/ 	.short	0x0020
        /*0014*/ 	.byte	0x00, 0xf0, 0x11, 0x00


	//----- nvinfo : EIATTR_KPARAM_INFO
	.align		4
.L_9:
        /*0018*/ 	.byte	0x04, 0x17
        /*001a*/ 	.short	(.L_11 - .L_10)
.L_10:
        /*001c*/ 	.word	0x00000000
        /*0020*/ 	.short	0x0004
        /*0022*/ 	.short	0x001c
        /*0024*/ 	.byte	0x00, 0xf0, 0x11, 0x00


	//----- nvinfo : EIATTR_KPARAM_INFO
	.align		4
.L_11:
        /*0028*/ 	.byte	0x04, 0x17
        /*002a*/ 	.short	(.L_13 - .L_12)
.L_12:
        /*002c*/ 	.word	0x00000000
        /*0030*/ 	.short	0x0003
        /*0032*/ 	.short	0x0018
        /*0034*/ 	.byte	0x00, 0xf0, 0x11, 0x00


	//----- nvinfo : EIATTR_KPARAM_INFO
	.align		4
.L_13:
        /*0038*/ 	.byte	0x04, 0x17
        /*003a*/ 	.short	(.L_15 - .L_14)
.L_14:
        /*003c*/ 	.word	0x00000000
        /*0040*/ 	.short	0x0002
        /*0042*/ 	.short	0x0010
        /*0044*/ 	.byte	0x00, 0xf5, 0x21, 0x00


	//----- nvinfo : EIATTR_KPARAM_INFO
	.align		4
.L_15:
        /*0048*/ 	.byte	0x04, 0x17
        /*004a*/ 	.short	(.L_17 - .L_16)
.L_16:
        /*004c*/ 	.word	0x00000000
        /*0050*/ 	.short	0x0001
        /*0052*/ 	.short	0x0008
        /*0054*/ 	.byte	0x00, 0xf5, 0x21, 0x00


	//----- nvinfo : EIATTR_KPARAM_INFO
	.align		4
.L_17:
        /*0058*/ 	.byte	0x04, 0x17
        /*005a*/ 	.short	(.L_19 - .L_18)
.L_18:
        /*005c*/ 	.word	0x00000000
        /*0060*/ 	.short	0x0000
        /*0062*/ 	.short	0x0000
        /*0064*/ 	.byte	0x00, 0xf5, 0x21, 0x00


	//----- nvinfo : EIATTR_SPARSE_MMA_MASK
	.align		4
.L_19:
        /*0068*/ 	.byte	0x03, 0x50
        /*006a*/ 	.short	0x0000


	//----- nvinfo : EIATTR_MAXREG_COUNT
	.align		4
        /*006c*/ 	.byte	0x03, 0x1b
        /*006e*/ 	.short	0x00ff


	//----- nvinfo : EIATTR_MERCURY_ISA_VERSION
	.align		4
        /*0070*/ 	.byte	0x03, 0x5f
        /*0072*/ 	.short	0x0101


	//----- nvinfo : EIATTR_VRC_CTA_INIT_COUNT
	.align		4
        /*0074*/ 	.byte	0x02, 0x4a
	.zero		1
	.zero		1


	//----- nvinfo : EIATTR_EXIT_INSTR_OFFSETS
	.align		4
        /*0078*/ 	.byte	0x04, 0x1c
        /*007a*/ 	.short	(.L_21 - .L_20)


	//   ....[0]....
.L_20:
        /*007c*/ 	.word	0x000000c0


	//   ....[1]....
        /*0080*/ 	.word	0x000008e0


	//----- nvinfo : EIATTR_CBANK_PARAM_SIZE
	.align		4
.L_21:
        /*0084*/ 	.byte	0x03, 0x19
        /*0086*/ 	.short	0x0024


	//----- nvinfo : EIATTR_PARAM_CBANK
	.align		4
        /*0088*/ 	.byte	0x04, 0x0a
        /*008a*/ 	.short	(.L_23 - .L_22)
	.align		4
.L_22:
        /*008c*/ 	.word	index@(.nv.constant0._Z12matmulKernelPfS_S_iii)
        /*0090*/ 	.short	0x0380
        /*0092*/ 	.short	0x0024


	//----- nvinfo : EIATTR_SW_WAR
	.align		4
.L_23:
        /*0094*/ 	.byte	0x04, 0x36
        /*0096*/ 	.short	(.L_25 - .L_24)
.L_24:
        /*0098*/ 	.word	0x00000008
.L_25:


//--------------------- .nv.callgraph             --------------------------
	.section	.nv.callgraph,"",@"SHT_CUDA_CALLGRAPH"
	.align	4
	.sectionentsize	8
	.align		4
        /*0000*/ 	.word	0x00000000
	.align		4
        /*0004*/ 	.word	0xffffffff
	.align		4
        /*0008*/ 	.word	0x00000000
	.align		4
        /*000c*/ 	.word	0xfffffffe
	.align		4
        /*0010*/ 	.word	0x00000000
	.align		4
        /*0014*/ 	.word	0xfffffffd
	.align		4
        /*0018*/ 	.word	0x00000000
	.align		4
        /*001c*/ 	.word	0xfffffffc


//--------------------- .text._Z12matmulKernelPfS_S_iii --------------------------
	.section	.text._Z12matmulKernelPfS_S_iii,"ax",@progbits
	.align	128
        .global         _Z12matmulKernelPfS_S_iii
        .type           _Z12matmulKernelPfS_S_iii,@function
        .size           _Z12matmulKernelPfS_S_iii,(.L_x_5 - _Z12matmulKernelPfS_S_iii)
        .other          _Z12matmulKernelPfS_S_iii,@"STO_CUDA_ENTRY STV_DEFAULT"
_Z12matmulKernelPfS_S_iii:
.text._Z12matmulKernelPfS_S_iii:
[----:B------:R-:W-:Y:S01]  /*0000*/  LDC R1, c[0x0][0x37c] ;  /* 0x0000df00ff017b82 */ /* 0x000fe20000000800 */
[----:B------:R-:W0:Y:S07]  /*0010*/  S2R R5, SR_TID.X ;  /* 0x0000000000057919 */ /* 0x000e2e0000002100 */
[----:B------:R-:W1:Y:S01]  /*0020*/  LDC R19, c[0x0][0x364] ;  /* 0x0000d900ff137b82 */ /* 0x000e620000000800 */
[----:B------:R-:W1:Y:S07]  /*0030*/  S2R R4, SR_TID.Y ;  /* 0x0000000000047919 */ /* 0x000e6e0000002200 */
[----:B------:R-:W0:Y:S08]  /*0040*/  S2UR UR5, SR_CTAID.X ;  /* 0x00000000000579c3 */ /* 0x000e300000002500 */
[----:B------:R-:W0:Y:S08]  /*0050*/  LDC R0, c[0x0][0x360] ;  /* 0x0000d800ff007b82 */ /* 0x000e300000000800 */
[----:B------:R-:W1:Y:S08]  /*0060*/  S2UR UR4, SR_CTAID.Y ;  /* 0x00000000000479c3 */ /* 0x000e700000002600 */
[----:B------:R-:W2:Y:S01]  /*0070*/  LDC.64 R2, c[0x0][0x398] ;  /* 0x0000e600ff027b82 */ /* 0x000ea20000000a00 */
[----:B0-----:R-:W-:-:S02]  /*0080*/  IMAD R0, R0, UR5, R5 ;  /* 0x0000000500007c24 */ /* 0x001fc4000f8e0205 */
[----:B-1----:R-:W-:-:S03]  /*0090*/  IMAD R19, R19, UR4, R4 ;  /* 0x0000000413137c24 */ /* 0x002fc6000f8e0204 */
[----:B--2---:R-:W-:-:S04]  /*00a0*/  ISETP.GE.AND P0, PT, R0, R3, PT ;  /* 0x000000030000720c */ /* 0x004fc80003f06270 */
[----:B------:R-:W-:-:S13]  /*00b0*/  ISETP.GE.OR P0, PT, R19, R2, P0 ;  /* 0x000000021300720c */ /* 0x000fda0000706670 */
[----:B------:R-:W-:Y:S05]  /*00c0*/  @P0 EXIT ;  /* 0x000000000000094d */ /* 0x000fea0003800000 */
[----:B------:R-:W0:Y:S01]  /*00d0*/  LDC R2, c[0x0][0x3a0] ;  /* 0x0000e800ff027b82 */ /* 0x000e220000000800 */
[----:B------:R-:W1:Y:S01]  /*00e0*/  LDCU.64 UR4, c[0x0][0x358] ;  /* 0x00006b00ff0477ac */ /* 0x000e620008000a00 */
[----:B------:R-:W-:Y:S01]  /*00f0*/  HFMA2 R24, -RZ, RZ, 0, 0 ;  /* 0x00000000ff187431 */ /* 0x000fe200000001ff */
[----:B0-----:R-:W-:-:S13]  /*0100*/  ISETP.GE.AND P0, PT, R2, 0x1, PT ;  /* 0x000000010200780c */ /* 0x001fda0003f06270 */
[----:B-1----:R-:W-:Y:S05]  /*0110*/  @!P0 BRA `(.L_x_0) ;  /* 0x0000000400e08947 */ /* 0x002fea0003800000 */
[C---:B------:R-:W-:Y:S01]  /*0120*/  ISETP.GE.U32.AND P1, PT, R2.reuse, 0x8, PT ;  /* 0x000000080200780c */ /* 0x040fe20003f26070 */
[----:B------:R-:W-:Y:S01]  /*0130*/  IMAD R20, R19, R2, RZ ;  /* 0x0000000213147224 */ /* 0x000fe200078e02ff */
[----:B------:R-:W-:Y:S02]  /*0140*/  LOP3.LUT R27, R2, 0x7, RZ, 0xc0, !PT ;  /* 0x00000007021b7812 */ /* 0x000fe400078ec0ff */
[----:B------:R-:W-:Y:S02]  /*0150*/  MOV R24, RZ ;  /* 0x000000ff00187202 */ /* 0x000fe40000000f00 */
[----:B------:R-:W-:Y:S02]  /*0160*/  ISETP.NE.AND P0, PT, R27, RZ, PT ;  /* 0x000000ff1b00720c */ /* 0x000fe40003f05270 */
[----:B------:R-:W-:-:S05]  /*0170*/  MOV R21, RZ ;  /* 0x000000ff00157202 */ /* 0x000fca0000000f00 */
[----:B------:R-:W-:Y:S06]  /*0180*/  @!P1 BRA `(.L_x_1) ;  /* 0x0000000000c49947 */ /* 0x000fec0003800000 */
[----:B------:R-:W0:Y:S01]  /*0190*/  LDC.64 R4, c[0x0][0x380] ;  /* 0x0000e000ff047b82 */ /* 0x000e220000000a00 */
[----:B------:R-:W-:Y:S02]  /*01a0*/  LOP3.LUT R21, R2, 0x7ffffff8, RZ, 0xc0, !PT ;  /* 0x7ffffff802157812 */ /* 0x000fe400078ec0ff */
[----:B------:R-:W-:Y:S02]  /*01b0*/  MOV R24, RZ ;  /* 0x000000ff00187202 */ /* 0x000fe40000000f00 */
[----:B------:R-:W-:Y:S02]  /*01c0*/  MOV R18, R0 ;  /* 0x0000000000127202 */ /* 0x000fe40000000f00 */
[----:B------:R-:W-:Y:S01]  /*01d0*/  IADD3 R22, PT, PT, -R21, RZ, RZ ;  /* 0x000000ff15167210 */ /* 0x000fe20007ffe1ff */
[----:B0-----:R-:W-:-:S03]  /*01e0*/  IMAD.WIDE.U32 R4, R20, 0x4, R4 ;  /* 0x0000000414047825 */ /* 0x001fc600078e0004 */
[----:B------:R-:W-:-:S04]  /*01f0*/  IADD3 R6, P1, PT, R4, 0x10, RZ ;  /* 0x0000001004067810 */ /* 0x000fc80007f3e0ff */
[----:B------:R-:W-:-:S09]  /*0200*/  IADD3.X R7, PT, PT, RZ, R5, RZ, P1, !PT ;  /* 0x00000005ff077210 */ /* 0x000fd20000ffe4ff */
.L_x_2:
[----:B------:R-:W0:Y:S01]  /*0210*/  LDC.64 R16, c[0x0][0x388] ;  /* 0x0000e200ff107b82 */ /* 0x000e220000000a00 */
[----:B------:R-:W-:Y:S02]  /*0220*/  MOV R4, R6 ;  /* 0x0000000600047202 */ /* 0x000fe40000000f00 */
[----:B------:R-:W-:-:S05]  /*0230*/  MOV R5, R7 ;  /* 0x0000000700057202 */ /* 0x000fca0000000f00 */
[----:B------:R-:W2:Y:S04]  /*0240*/  LDG.E R25, desc[UR4][R4.64+-0x10] ;  /* 0xfffff00404197981 */ /* 0x000ea8000c1e1900 */
[----:B------:R-:W3:Y:S04]  /*0250*/  LDG.E R23, desc[UR4][R4.64+-0xc] ;  /* 0xfffff40404177981 */ /* 0x000ee8000c1e1900 */
[----:B------:R-:W4:Y:S04]  /*0260*/  LDG.E R29, desc[UR4][R4.64+-0x8] ;  /* 0xfffff804041d7981 */ /* 0x000f28000c1e1900 */
[----:B------:R-:W5:Y:S01]  /*0270*/  LDG.E R28, desc[UR4][R4.64+-0x4] ;  /* 0xfffffc04041c7981 */ /* 0x000f62000c1e1900 */
[----:B0-----:R-:W-:-:S05]  /*0280*/  IMAD.WIDE R16, R18, 0x4, R16 ;  /* 0x0000000412107825 */ /* 0x001fca00078e0210 */
[----:B------:R0:W2:Y:S01]  /*0290*/  LDG.E R26, desc[UR4][R16.64] ;  /* 0x00000004101a7981 */ /* 0x0000a2000c1e1900 */
[----:B------:R-:W-:-:S04]  /*02a0*/  IMAD.WIDE R14, R3, 0x4, R16 ;  /* 0x00000004030e7825 */ /* 0x000fc800078e0210 */
[C---:B------:R-:W-:Y:S02]  /*02b0*/  IMAD.WIDE R6, R3.reuse, 0x4, R14 ;  /* 0x0000000403067825 */ /* 0x040fe400078e020e */
[----:B------:R-:W3:Y:S02]  /*02c0*/  LDG.E R14, desc[UR4][R14.64] ;  /* 0x000000040e0e7981 */ /* 0x000ee4000c1e1900 */
[C---:B------:R-:W-:Y:S02]  /*02d0*/  IMAD.WIDE R10, R3.reuse, 0x4, R6 ;  /* 0x00000004030a7825 */ /* 0x040fe400078e0206 */
[----:B------:R-:W4:Y:S02]  /*02e0*/  LDG.E R6, desc[UR4][R6.64] ;  /* 0x0000000406067981 */ /* 0x000f24000c1e1900 */
[C---:B------:R-:W-:Y:S02]  /*02f0*/  IMAD.WIDE R8, R3.reuse, 0x4, R10 ;  /* 0x0000000403087825 */ /* 0x040fe400078e020a */
[----:B------:R-:W5:Y:S02]  /*0300*/  LDG.E R10, desc[UR4][R10.64] ;  /* 0x000000040a0a7981 */ /* 0x000f64000c1e1900 */
[----:B------:R-:W-:-:S02]  /*0310*/  IMAD.WIDE R12, R3, 0x4, R8 ;  /* 0x00000004030c7825 */ /* 0x000fc400078e0208 */
[----:B------:R-:W5:Y:S04]  /*0320*/  LDG.E R7, desc[UR4][R4.64] ;  /* 0x0000000404077981 */ /* 0x000f68000c1e1900 */
[----:B------:R-:W5:Y:S01]  /*0330*/  LDG.E R8, desc[UR4][R8.64] ;  /* 0x0000000408087981 */ /* 0x000f62000c1e1900 */
[----:B0-----:R-:W-:-:S03]  /*0340*/  IMAD.WIDE R16, R3, 0x4, R12 ;  /* 0x0000000403107825 */ /* 0x001fc600078e020c */
[----:B------:R-:W5:Y:S04]  /*0350*/  LDG.E R12, desc[UR4][R12.64] ;  /* 0x000000040c0c7981 */ /* 0x000f68000c1e1900 */
[----:B------:R-:W5:Y:S04]  /*0360*/  LDG.E R15, desc[UR4][R16.64] ;  /* 0x00000004100f7981 */ /* 0x000f68000c1e1900 */
[----:B------:R-:W5:Y:S04]  /*0370*/  LDG.E R9, desc[UR4][R4.64+0x4] ;  /* 0x0000040404097981 */ /* 0x000f68000c1e1900 */
[----:B------:R-:W5:Y:S01]  /*0380*/  LDG.E R11, desc[UR4][R4.64+0xc] ;  /* 0x00000c04040b7981 */ /* 0x000f62000c1e1900 */
[----:B--2---:R-:W-:Y:S01]  /*0390*/  FFMA R26, R25, R26, R24 ;  /* 0x0000001a191a7223 */ /* 0x004fe20000000018 */
[----:B------:R-:W-:-:S02]  /*03a0*/  IMAD.WIDE R24, R3, 0x4, R16 ;  /* 0x0000000403187825 */ /* 0x000fc400078e0210 */
[----:B------:R-:W2:Y:S04]  /*03b0*/  LDG.E R16, desc[UR4][R4.64+0x8] ;  /* 0x0000080404107981 */ /* 0x000ea8000c1e1900 */
[----:B------:R-:W2:Y:S01]  /*03c0*/  LDG.E R24, desc[UR4][R24.64] ;  /* 0x0000000418187981 */ /* 0x000ea2000c1e1900 */
[----:B---3--:R-:W-:Y:S01]  /*03d0*/  FFMA R14, R23, R14, R26 ;  /* 0x0000000e170e7223 */ /* 0x008fe2000000001a */
[----:B------:R-:W-:-:S03]  /*03e0*/  IADD3 R22, PT, PT, R22, 0x8, RZ ;  /* 0x0000000816167810 */ /* 0x000fc60007ffe0ff */
[----:B----4-:R-:W-:Y:S01]  /*03f0*/  FFMA R29, R29, R6, R14 ;  /* 0x000000061d1d7223 */ /* 0x010fe2000000000e */
[----:B------:R-:W-:-:S03]  /*0400*/  ISETP.NE.AND P1, PT, R22, RZ, PT ;  /* 0x000000ff1600720c */ /* 0x000fc60003f25270 */
[----:B-----5:R-:W-:Y:S01]  /*0410*/  FFMA R10, R28, R10, R29 ;  /* 0x0000000a1c0a7223 */ /* 0x020fe2000000001d */
[----:B------:R-:W-:-:S03]  /*0420*/  IADD3 R6, P2, PT, R4, 0x20, RZ ;  /* 0x0000002004067810 */ /* 0x000fc60007f5e0ff */
[----:B------:R-:W-:Y:S01]  /*0430*/  FFMA R8, R7, R8, R10 ;  /* 0x0000000807087223 */ /* 0x000fe2000000000a */
[----:B------:R-:W-:Y:S02]  /*0440*/  IADD3.X R7, PT, PT, RZ, R5, RZ, P2, !PT ;  /* 0x00000005ff077210 */ /* 0x000fe400017fe4ff */
[----:B------:R-:W-:Y:S01]  /*0450*/  LEA R18, R3, R18, 0x3 ;  /* 0x0000001203127211 */ /* 0x000fe200078e18ff */
[----:B------:R-:W-:-:S04]  /*0460*/  FFMA R9, R9, R12, R8 ;  /* 0x0000000c09097223 */ /* 0x000fc80000000008 */
[----:B--2---:R-:W-:-:S04]  /*0470*/  FFMA R16, R16, R15, R9 ;  /* 0x0000000f10107223 */ /* 0x004fc80000000009 */
[----:B------:R-:W-:Y:S01]  /*0480*/  FFMA R24, R11, R24, R16 ;  /* 0x000000180b187223 */ /* 0x000fe20000000010 */
[----:B------:R-:W-:Y:S06]  /*0490*/  @P1 BRA `(.L_x_2) ;  /* 0xfffffffc005c1947 */ /* 0x000fec000383ffff */
.L_x_1:
[----:B------:R-:W-:Y:S05]  /*04a0*/  @!P0 BRA `(.L_x_0) ;  /* 0x0000000000fc8947 */ /* 0x000fea0003800000 */
[----:B------:R-:W-:Y:S02]  /*04b0*/  ISETP.GE.U32.AND P1, PT, R27, 0x4, PT ;  /* 0x000000041b00780c */ /* 0x000fe40003f26070 */
[----:B------:R-:W-:-:S04]  /*04c0*/  LOP3.LUT R16, R2, 0x3, RZ, 0xc0, !PT ;  /* 0x0000000302107812 */ /* 0x000fc800078ec0ff */
[----:B------:R-:W-:-:S07]  /*04d0*/  ISETP.NE.AND P0, PT, R16, RZ, PT ;  /* 0x000000ff1000720c */ /* 0x000fce0003f05270 */
[----:B------:R-:W-:Y:S06]  /*04e0*/  @!P1 BRA `(.L_x_3) ;  /* 0x00000000006c9947 */ /* 0x000fec0003800000 */
[----:B------:R-:W0:Y:S01]  /*04f0*/  LDC.64 R6, c[0x0][0x388] ;  /* 0x0000e200ff067b82 */ /* 0x000e220000000a00 */
[----:B------:R-:W1:Y:S01]  /*0500*/  LDCU.64 UR6, c[0x0][0x380] ;  /* 0x00007000ff0677ac */ /* 0x000e620008000a00 */
[----:B------:R-:W-:Y:S01]  /*0510*/  IMAD R9, R21, R3, R0 ;  /* 0x0000000315097224 */ /* 0x000fe200078e0200 */
[CC--:B------:R-:W-:Y:S02]  /*0520*/  IADD3 R5, PT, PT, R20.reuse, R21.reuse, RZ ;  /* 0x0000001514057210 */ /* 0x0c0fe40007ffe0ff */
[----:B------:R-:W-:-:S03]  /*0530*/  IADD3 R10, P1, PT, R20, R21, RZ ;  /* 0x00000015140a7210 */ /* 0x000fc60007f3e0ff */
[----:B------:R-:W2:Y:S01]  /*0540*/  LDC.64 R14, c[0x0][0x380] ;  /* 0x0000e000ff0e7b82 */ /* 0x000ea20000000a00 */
[----:B0-----:R-:W-:-:S04]  /*0550*/  IMAD.WIDE R6, R9, 0x4, R6 ;  /* 0x0000000409067825 */ /* 0x001fc800078e0206 */
[----:B------:R-:W-:Y:S02]  /*0560*/  IMAD.WIDE R8, R3, 0x4, R6 ;  /* 0x0000000403087825 */ /* 0x000fe400078e0206 */
[----:B------:R-:W3:Y:S02]  /*0570*/  LDG.E R6, desc[UR4][R6.64] ;  /* 0x0000000406067981 */ /* 0x000ee4000c1e1900 */
[----:B--2---:R-:W-:Y:S01]  /*0580*/  IMAD.WIDE.U32 R14, R5, 0x4, R14 ;  /* 0x00000004050e7825 */ /* 0x004fe200078e000e */
[----:B------:R-:W-:Y:S02]  /*0590*/  IADD3.X R5, PT, PT, RZ, RZ, RZ, P1, !PT ;  /* 0x000000ffff057210 */ /* 0x000fe40000ffe4ff */
[----:B-1----:R-:W-:-:S03]  /*05a0*/  LEA R4, P1, R10, UR6, 0x2 ;  /* 0x000000060a047c11 */ /* 0x002fc6000f8210ff */
[----:B------:R-:W3:Y:S01]  /*05b0*/  LDG.E R15, desc[UR4][R14.64] ;  /* 0x000000040e0f7981 */ /* 0x000ee2000c1e1900 */
[----:B------:R-:W-:Y:S01]  /*05c0*/  LEA.HI.X R5, R10, UR7, R5, 0x2, P1 ;  /* 0x000000070a057c11 */ /* 0x000fe200088f1405 */
[C---:B------:R-:W-:Y:S02]  /*05d0*/  IMAD.WIDE R10, R3.reuse, 0x4, R8 ;  /* 0x00000004030a7825 */ /* 0x040fe400078e0208 */
[----:B------:R-:W2:Y:S04]  /*05e0*/  LDG.E R8, desc[UR4][R8.64] ;  /* 0x0000000408087981 */ /* 0x000ea8000c1e1900 */
[----:B------:R-:W2:Y:S01]  /*05f0*/  LDG.E R17, desc[UR4][R4.64+0x4] ;  /* 0x0000040404117981 */ /* 0x000ea2000c1e1900 */
[----:B------:R-:W-:-:S03]  /*0600*/  IMAD.WIDE R12, R3, 0x4, R10 ;  /* 0x00000004030c7825 */ /* 0x000fc600078e020a */
[----:B------:R-:W4:Y:S04]  /*0610*/  LDG.E R22, desc[UR4][R10.64] ;  /* 0x000000040a167981 */ /* 0x000f28000c1e1900 */
[----:B------:R-:W4:Y:S04]  /*0620*/  LDG.E R18, desc[UR4][R4.64+0x8] ;  /* 0x0000080404127981 */ /* 0x000f28000c1e1900 */
[----:B------:R-:W5:Y:S04]  /*0630*/  LDG.E R26, desc[UR4][R4.64+0xc] ;  /* 0x00000c04041a7981 */ /* 0x000f68000c1e1900 */
[----:B------:R-:W5:Y:S01]  /*0640*/  LDG.E R12, desc[UR4][R12.64] ;  /* 0x000000040c0c7981 */ /* 0x000f62000c1e1900 */
[----:B------:R-:W-:Y:S01]  /*0650*/  IADD3 R21, PT, PT, R21, 0x4, RZ ;  /* 0x0000000415157810 */ /* 0x000fe20007ffe0ff */
[----:B---3--:R-:W-:-:S04]  /*0660*/  FFMA R24, R15, R6, R24 ;  /* 0x000000060f187223 */ /* 0x008fc80000000018 */
[----:B--2---:R-:W-:-:S04]  /*0670*/  FFMA R17, R17, R8, R24 ;  /* 0x0000000811117223 */ /* 0x004fc80000000018 */
[----:B----4-:R-:W-:-:S04]  /*0680*/  FFMA R17, R18, R22, R17 ;  /* 0x0000001612117223 */ /* 0x010fc80000000011 */
[----:B-----5:R-:W-:-:S07]  /*0690*/  FFMA R24, R26, R12, R17 ;  /* 0x0000000c1a187223 */ /* 0x020fce0000000011 */
.L_x_3:
[----:B------:R-:W-:Y:S05]  /*06a0*/  @!P0 BRA `(.L_x_0) ;  /* 0x00000000007c8947 */ /* 0x000fea0003800000 */
[----:B------:R-:W-:Y:S01]  /*06b0*/  ISETP.NE.AND P1, PT, R16, 0x1, PT ;  /* 0x000000011000780c */ /* 0x000fe20003f25270 */
[----:B------:R-:W0:Y:S01]  /*06c0*/  LDC.64 R12, c[0x0][0x380] ;  /* 0x0000e000ff0c7b82 */ /* 0x000e220000000a00 */
[----:B------:R-:W-:-:S04]  /*06d0*/  LOP3.LUT R2, R2, 0x1, RZ, 0xc0, !PT ;  /* 0x0000000102027812 */ /* 0x000fc800078ec0ff */
[----:B------:R-:W-:-:S03]  /*06e0*/  ISETP.NE.U32.AND P0, PT, R2, 0x1, PT ;  /* 0x000000010200780c */ /* 0x000fc60003f05070 */
[----:B------:R-:W1:Y:S04]  /*06f0*/  LDC.64 R10, c[0x0][0x388] ;  /* 0x0000e200ff0a7b82 */ /* 0x000e680000000a00 */
[CC--:B------:R-:W-:Y:S02]  /*0700*/  @P1 IADD3 R15, PT, PT, R20.reuse, R21.reuse, RZ ;  /* 0x00000015140f1210 */ /* 0x0c0fe40007ffe0ff */
[----:B------:R-:W-:Y:S02]  /*0710*/  @P1 IADD3 R2, P2, PT, R20, R21, RZ ;  /* 0x0000001514021210 */ /* 0x000fe40007f5e0ff */
[----:B------:R-:W2:Y:S02]  /*0720*/  @P1 LDC.64 R4, c[0x0][0x380] ;  /* 0x0000e000ff041b82 */ /* 0x000ea40000000a00 */
[----:B------:R-:W-:-:S06]  /*0730*/  @P1 IADD3.X R14, PT, PT, RZ, RZ, RZ, P2, !PT ;  /* 0x000000ffff0e1210 */ /* 0x000fcc00017fe4ff */
[----:B------:R-:W3:Y:S01]  /*0740*/  LDC.64 R6, c[0x0][0x380] ;  /* 0x0000e000ff067b82 */ /* 0x000ee20000000a00 */
[----:B0-----:R-:W-:-:S04]  /*0750*/  @P1 IMAD.WIDE.U32 R12, R15, 0x4, R12 ;  /* 0x000000040f0c1825 */ /* 0x001fc800078e000c */
[C---:B------:R-:W-:Y:S01]  /*0760*/  @P1 IMAD R15, R21.reuse, R3, R0 ;  /* 0x00000003150f1224 */ /* 0x040fe200078e0200 */
[----:B------:R-:W-:Y:S01]  /*0770*/  @P1 IADD3 R21, PT, PT, R21, 0x2, RZ ;  /* 0x0000000215151810 */ /* 0x000fe20007ffe0ff */
[----:B------:R-:W4:Y:S01]  /*0780*/  @P1 LDG.E R13, desc[UR4][R12.64] ;  /* 0x000000040c0d1981 */ /* 0x000f22000c1e1900 */
[----:B------:R-:W0:Y:S01]  /*0790*/  LDC.64 R8, c[0x0][0x388] ;  /* 0x0000e200ff087b82 */ /* 0x000e220000000a00 */
[----:B-1----:R-:W-:Y:S01]  /*07a0*/  @P1 IMAD.WIDE R10, R15, 0x4, R10 ;  /* 0x000000040f0a1825 */ /* 0x002fe200078e020a */
[----:B------:R-:W-:Y:S02]  /*07b0*/  @!P0 IADD3 R17, PT, PT, R20, R21, RZ ;  /* 0x0000001514118210 */ /* 0x000fe40007ffe0ff */
[----:B--2---:R-:W-:Y:S01]  /*07c0*/  @P1 LEA R4, P2, R2, R4, 0x2 ;  /* 0x0000000402041211 */ /* 0x004fe200078410ff */
[----:B------:R-:W-:-:S03]  /*07d0*/  @!P0 IMAD R21, R21, R3, R0 ;  /* 0x0000000315158224 */ /* 0x000fc600078e0200 */
[----:B------:R-:W-:Y:S01]  /*07e0*/  @P1 LEA.HI.X R5, R2, R5, R14, 0x2, P2 ;  /* 0x0000000502051211 */ /* 0x000fe200010f140e */
[----:B------:R-:W-:Y:S01]  /*07f0*/  @P1 IMAD.WIDE R14, R3, 0x4, R10 ;  /* 0x00000004030e1825 */ /* 0x000fe200078e020a */
[----:B------:R-:W4:Y:S03]  /*0800*/  @P1 LDG.E R2, desc[UR4][R10.64] ;  /* 0x000000040a021981 */ /* 0x000f26000c1e1900 */
[----:B---3--:R-:W-:Y:S01]  /*0810*/  @!P0 IMAD.WIDE.U32 R6, R17, 0x4, R6 ;  /* 0x0000000411068825 */ /* 0x008fe200078e0006 */
[----:B------:R-:W2:Y:S04]  /*0820*/  @P1 LDG.E R5, desc[UR4][R4.64+0x4] ;  /* 0x0000040404051981 */ /* 0x000ea8000c1e1900 */
[----:B------:R-:W2:Y:S01]  /*0830*/  @P1 LDG.E R14, desc[UR4][R14.64] ;  /* 0x000000040e0e1981 */ /* 0x000ea2000c1e1900 */
[----:B0-----:R-:W-:-:S03]  /*0840*/  @!P0 IMAD.WIDE R8, R21, 0x4, R8 ;  /* 0x0000000415088825 */ /* 0x001fc600078e0208 */
[----:B------:R-:W3:Y:S04]  /*0850*/  @!P0 LDG.E R7, desc[UR4][R6.64] ;  /* 0x0000000406078981 */ /* 0x000ee8000c1e1900 */
[----:B------:R-:W3:Y:S01]  /*0860*/  @!P0 LDG.E R8, desc[UR4][R8.64] ;  /* 0x0000000408088981 */ /* 0x000ee2000c1e1900 */
[----:B----4-:R-:W-:-:S04]  /*0870*/  @P1 FFMA R2, R13, R2, R24 ;  /* 0x000000020d021223 */ /* 0x010fc80000000018 */
[----:B--2---:R-:W-:-:S04]  /*0880*/  @P1 FFMA R24, R5, R14, R2 ;  /* 0x0000000e05181223 */ /* 0x004fc80000000002 */
[----:B---3--:R-:W-:-:S07]  /*0890*/  @!P0 FFMA R24, R7, R8, R24 ;  /* 0x0000000807188223 */ /* 0x008fce0000000018 */
.L_x_0:
[----:B------:R-:W0:Y:S01]  /*08a0*/  LDC.64 R4, c[0x0][0x390] ;  /* 0x0000e400ff047b82 */ /* 0x000e220000000a00 */
[----:B------:R-:W-:-:S04]  /*08b0*/  IMAD R3, R19, R3, R0 ;  /* 0x0000000313037224 */ /* 0x000fc800078e0200 */
[----:B0-----:R-:W-:-:S05]  /*08c0*/  IMAD.WIDE R2, R3, 0x4, R4 ;  /* 0x0000000403027825 */ /* 0x001fca00078e0204 */
[----:B------:R-:W-:Y:S01]  /*08d0*/  STG.E desc[UR4][R2.64], R24 ;  /* 0x0000001802007986 */ /* 0x000fe2000c101904 */
[----:B------:R-:W-:Y:S05]  /*08e0*/  EXIT ;  /* 0x000000000000794d */ /* 0x000fea0003800000 */
.L_x_4:
[----:B------:R-:W-:-:S00]  /*08f0*/  BRA `(.L_x_4) ;  /* 0xfffffffc00fc7947 */ /* 0x000fc0000383ffff */
[----:B------:R-:W-:-:S00]  /*0900*/  NOP ;  /* 0x0000000000007918 */ /* 0x000fc00000000000 */
[----:B------:R-:W-:-:S00]  /*0910*/  NOP ;  /* 0x0000000000007918 */ /* 0x000fc00000000000 */
[----:B------:R-:W-:-:S00]  /*0920*/  NOP ;  /* 0x0000000000007918 */ /* 0x000fc00000000000 */
[----:B------:R-:W-:-:S00]  /*0930*/  NOP ;  /* 0x0000000000007918 */ /* 0x000fc00000000000 */
[----:B------:R-:W-:-:S00]  /*0940*/  NOP ;  /* 0x0000000000007918 */ /* 0x000fc00000000000 */
[----:B------:R-:W-:-:S00]  /*0950*/  NOP ;  /* 0x0000000000007918 */ /* 0x000fc00000000000 */
[----:B------:R-:W-:-:S00]  /*0960*/  NOP ;  /* 0x0000000000007918 */ /* 0x000fc00000000000 */
[----:B------:R-:W-:-:S00]  /*0970*/  NOP ;  /* 0x0000000000007918 */ /* 0x000fc00000000000 */
.L_x_5:


//--------------------- .nv.shared.reserved.0     --------------------------
	.section	.nv.shared.reserved.0,"aw",@nobits
	.weak		__nv_reservedSMEM_offset_0_alias
	.size		__nv_reservedSMEM_offset_0_alias, 0, 64
	.other		__nv_reservedSMEM_offset_0_alias,@"STO_CUDA_RESERVED_SHARED STV_DEFAULT"
__nv_reservedSMEM_offset_0_alias:
	.zero		0
	.zero		64


//--------------------- .nv.constant0._Z12matmulKernelPfS_S_iii --------------------------
	.section	.nv.constant0._Z12matmulKernelPfS_S_iii,"a",@progbits
	.sectionflags	@""
	.align	4
.nv.constant0._Z12matmulKernelPfS_S_iii:
	.zero		932


//--------------------- SYMBOLS --------------------------

	.type		.nv.reservedSmem.offset0,@object
	.size		.nv.reservedSmem.offset0,0x4
